//
// Generated by NVIDIA NVVM Compiler
//
// Compiler Build ID: CL-36424714
// Cuda compilation tools, release 13.0, V13.0.88
// Based on NVVM 20.0.0
//

.version 9.0
.target sm_100
.address_size 64

	// .globl	_Z7mysgemmiiiPKfS0_Pf

.visible .entry _Z7mysgemmiiiPKfS0_Pf(
	.param .u32 _Z7mysgemmiiiPKfS0_Pf_param_0,
	.param .u32 _Z7mysgemmiiiPKfS0_Pf_param_1,
	.param .u32 _Z7mysgemmiiiPKfS0_Pf_param_2,
	.param .u64 .ptr .align 1 _Z7mysgemmiiiPKfS0_Pf_param_3,
	.param .u64 .ptr .align 1 _Z7mysgemmiiiPKfS0_Pf_param_4,
	.param .u64 .ptr .align 1 _Z7mysgemmiiiPKfS0_Pf_param_5
)
{
	.reg .pred 	%p<13>;
	.reg .b32 	%r<92>;
	.reg .b32 	%f<68>;
	.reg .b64 	%rd<69>;

	ld.param.u32 	%r46, [_Z7mysgemmiiiPKfS0_Pf_param_0];
	ld.param.u32 	%r44, [_Z7mysgemmiiiPKfS0_Pf_param_1];
	ld.param.u32 	%r45, [_Z7mysgemmiiiPKfS0_Pf_param_2];
	ld.param.u64 	%rd4, [_Z7mysgemmiiiPKfS0_Pf_param_3];
	ld.param.u64 	%rd5, [_Z7mysgemmiiiPKfS0_Pf_param_4];
	ld.param.u64 	%rd3, [_Z7mysgemmiiiPKfS0_Pf_param_5];
	cvta.to.global.u64 	%rd1, %rd5;
	cvta.to.global.u64 	%rd2, %rd4;
	mov.u32 	%r47, %ctaid.y;
	mov.u32 	%r48, %ntid.y;
	mov.u32 	%r49, %tid.y;
	mad.lo.s32 	%r1, %r47, %r48, %r49;
	mov.u32 	%r50, %ctaid.x;
	mov.u32 	%r51, %ntid.x;
	mul.lo.s32 	%r2, %r50, %r51;
	mov.u32 	%r3, %tid.x;
	add.s32 	%r4, %r2, %r3;
	setp.ge.u32 	%p1, %r1, %r46;
	setp.ge.u32 	%p2, %r4, %r44;
	or.pred  	%p3, %p1, %p2;
	@%p3 bra 	$L__BB0_14;
	setp.lt.s32 	%p4, %r45, 1;
	mov.f32 	%f67, 0f00000000;
	@%p4 bra 	$L__BB0_13;
	mul.lo.s32 	%r5, %r45, %r1;
	and.b32  	%r6, %r45, 7;
	setp.lt.u32 	%p5, %r45, 8;
	mov.f32 	%f67, 0f00000000;
	mov.b32 	%r90, 0;
	@%p5 bra 	$L__BB0_5;
	and.b32  	%r90, %r45, 2147483640;
	neg.s32 	%r88, %r90;
	add.s32 	%r53, %r3, %r44;
	add.s32 	%r87, %r53, %r2;
	shl.b32 	%r10, %r44, 3;
	shl.b32 	%r54, %r44, 1;
	add.s32 	%r86, %r4, %r54;
	mad.lo.s32 	%r85, %r44, 3, %r4;
	shl.b32 	%r55, %r44, 2;
	add.s32 	%r84, %r4, %r55;
	mad.lo.s32 	%r83, %r44, 5, %r4;
	mad.lo.s32 	%r82, %r44, 6, %r4;
	mad.lo.s32 	%r81, %r44, 7, %r4;
	add.s32 	%r79, %r5, 3;
	mov.f32 	%f67, 0f00000000;
	mov.u32 	%r80, %r4;
$L__BB0_4:
	.pragma "nounroll";
	add.s32 	%r56, %r79, -3;
	mul.wide.u32 	%rd6, %r56, 4;
	add.s64 	%rd7, %rd2, %rd6;
	ld.global.f32 	%f17, [%rd7];
	mul.wide.u32 	%rd8, %r80, 4;
	add.s64 	%rd9, %rd1, %rd8;
	ld.global.f32 	%f18, [%rd9];
	fma.rn.f32 	%f19, %f17, %f18, %f67;
	add.s32 	%r57, %r79, -2;
	mul.wide.u32 	%rd10, %r57, 4;
	add.s64 	%rd11, %rd2, %rd10;
	ld.global.f32 	%f20, [%rd11];
	mul.wide.u32 	%rd12, %r87, 4;
	add.s64 	%rd13, %rd1, %rd12;
	ld.global.f32 	%f21, [%rd13];
	fma.rn.f32 	%f22, %f20, %f21, %f19;
	add.s32 	%r58, %r79, -1;
	mul.wide.u32 	%rd14, %r58, 4;
	add.s64 	%rd15, %rd2, %rd14;
	ld.global.f32 	%f23, [%rd15];
	mul.wide.u32 	%rd16, %r86, 4;
	add.s64 	%rd17, %rd1, %rd16;
	ld.global.f32 	%f24, [%rd17];
	fma.rn.f32 	%f25, %f23, %f24, %f22;
	add.s32 	%r59, %r79, 4;
	mul.wide.u32 	%rd18, %r79, 4;
	add.s64 	%rd19, %rd2, %rd18;
	ld.global.f32 	%f26, [%rd19];
	mul.wide.u32 	%rd20, %r85, 4;
	add.s64 	%rd21, %rd1, %rd20;
	ld.global.f32 	%f27, [%rd21];
	fma.rn.f32 	%f28, %f26, %f27, %f25;
	add.s32 	%r60, %r79, 1;
	mul.wide.u32 	%rd22, %r60, 4;
	add.s64 	%rd23, %rd2, %rd22;
	ld.global.f32 	%f29, [%rd23];
	mul.wide.u32 	%rd24, %r84, 4;
	add.s64 	%rd25, %rd1, %rd24;
	ld.global.f32 	%f30, [%rd25];
	fma.rn.f32 	%f31, %f29, %f30, %f28;
	add.s32 	%r61, %r79, 2;
	mul.wide.u32 	%rd26, %r61, 4;
	add.s64 	%rd27, %rd2, %rd26;
	ld.global.f32 	%f32, [%rd27];
	mul.wide.u32 	%rd28, %r83, 4;
	add.s64 	%rd29, %rd1, %rd28;
	ld.global.f32 	%f33, [%rd29];
	fma.rn.f32 	%f34, %f32, %f33, %f31;
	add.s32 	%r62, %r79, 3;
	mul.wide.u32 	%rd30, %r62, 4;
	add.s64 	%rd31, %rd2, %rd30;
	ld.global.f32 	%f35, [%rd31];
	mul.wide.u32 	%rd32, %r82, 4;
	add.s64 	%rd33, %rd1, %rd32;
	ld.global.f32 	%f36, [%rd33];
	fma.rn.f32 	%f37, %f35, %f36, %f34;
	mul.wide.u32 	%rd34, %r59, 4;
	add.s64 	%rd35, %rd2, %rd34;
	ld.global.f32 	%f38, [%rd35];
	mul.wide.u32 	%rd36, %r81, 4;
	add.s64 	%rd37, %rd1, %rd36;
	ld.global.f32 	%f39, [%rd37];
	fma.rn.f32 	%f67, %f38, %f39, %f37;
	add.s32 	%r88, %r88, 8;
	add.s32 	%r87, %r87, %r10;
	add.s32 	%r86, %r86, %r10;
	add.s32 	%r85, %r85, %r10;
	add.s32 	%r84, %r84, %r10;
	add.s32 	%r83, %r83, %r10;
	add.s32 	%r82, %r82, %r10;
	add.s32 	%r81, %r81, %r10;
	add.s32 	%r80, %r80, %r10;
	add.s32 	%r79, %r79, 8;
	setp.ne.s32 	%p6, %r88, 0;
	@%p6 bra 	$L__BB0_4;
$L__BB0_5:
	setp.eq.s32 	%p7, %r6, 0;
	@%p7 bra 	$L__BB0_13;
	and.b32  	%r39, %r45, 3;
	setp.lt.u32 	%p8, %r6, 4;
	@%p8 bra 	$L__BB0_8;
	add.s32 	%r63, %r90, %r5;
	mul.wide.u32 	%rd38, %r63, 4;
	add.s64 	%rd39, %rd2, %rd38;
	ld.global.f32 	%f41, [%rd39];
	mad.lo.s32 	%r64, %r90, %r44, %r4;
	mul.wide.u32 	%rd40, %r64, 4;
	add.s64 	%rd41, %rd1, %rd40;
	ld.global.f32 	%f42, [%rd41];
	fma.rn.f32 	%f43, %f41, %f42, %f67;
	add.s32 	%r65, %r63, 1;
	mul.wide.u32 	%rd42, %r65, 4;
	add.s64 	%rd43, %rd2, %rd42;
	ld.global.f32 	%f44, [%rd43];
	add.s32 	%r66, %r64, %r44;
	mul.wide.u32 	%rd44, %r66, 4;
	add.s64 	%rd45, %rd1, %rd44;
	ld.global.f32 	%f45, [%rd45];
	fma.rn.f32 	%f46, %f44, %f45, %f43;
	add.s32 	%r67, %r63, 2;
	mul.wide.u32 	%rd46, %r67, 4;
	add.s64 	%rd47, %rd2, %rd46;
	ld.global.f32 	%f47, [%rd47];
	add.s32 	%r68, %r66, %r44;
	mul.wide.u32 	%rd48, %r68, 4;
	add.s64 	%rd49, %rd1, %rd48;
	ld.global.f32 	%f48, [%rd49];
	fma.rn.f32 	%f49, %f47, %f48, %f46;
	add.s32 	%r69, %r63, 3;
	mul.wide.u32 	%rd50, %r69, 4;
	add.s64 	%rd51, %rd2, %rd50;
	ld.global.f32 	%f50, [%rd51];
	add.s32 	%r70, %r68, %r44;
	mul.wide.u32 	%rd52, %r70, 4;
	add.s64 	%rd53, %rd1, %rd52;
	ld.global.f32 	%f51, [%rd53];
	fma.rn.f32 	%f67, %f50, %f51, %f49;
	add.s32 	%r90, %r90, 4;
$L__BB0_8:
	setp.eq.s32 	%p9, %r39, 0;
	@%p9 bra 	$L__BB0_13;
	setp.eq.s32 	%p10, %r39, 1;
	@%p10 bra 	$L__BB0_11;
	add.s32 	%r71, %r90, %r5;
	mul.wide.u32 	%rd54, %r71, 4;
	add.s64 	%rd55, %rd2, %rd54;
	ld.global.f32 	%f53, [%rd55];
	mad.lo.s32 	%r72, %r90, %r44, %r4;
	mul.wide.u32 	%rd56, %r72, 4;
	add.s64 	%rd57, %rd1, %rd56;
	ld.global.f32 	%f54, [%rd57];
	fma.rn.f32 	%f55, %f53, %f54, %f67;
	add.s32 	%r73, %r71, 1;
	mul.wide.u32 	%rd58, %r73, 4;
	add.s64 	%rd59, %rd2, %rd58;
	ld.global.f32 	%f56, [%rd59];
	add.s32 	%r74, %r72, %r44;
	mul.wide.u32 	%rd60, %r74, 4;
	add.s64 	%rd61, %rd1, %rd60;
	ld.global.f32 	%f57, [%rd61];
	fma.rn.f32 	%f67, %f56, %f57, %f55;
	add.s32 	%r90, %r90, 2;
$L__BB0_11:
	and.b32  	%r75, %r45, 1;
	setp.eq.b32 	%p11, %r75, 1;
	not.pred 	%p12, %p11;
	@%p12 bra 	$L__BB0_13;
	add.s32 	%r76, %r90, %r5;
	mul.wide.u32 	%rd62, %r76, 4;
	add.s64 	%rd63, %rd2, %rd62;
	ld.global.f32 	%f58, [%rd63];
	mad.lo.s32 	%r77, %r90, %r44, %r4;
	mul.wide.u32 	%rd64, %r77, 4;
	add.s64 	%rd65, %rd1, %rd64;
	ld.global.f32 	%f59, [%rd65];
	fma.rn.f32 	%f67, %f58, %f59, %f67;
$L__BB0_13:
	mad.lo.s32 	%r78, %r44, %r1, %r4;
	cvta.to.global.u64 	%rd66, %rd3;
	mul.wide.u32 	%rd67, %r78, 4;
	add.s64 	%rd68, %rd66, %rd67;
	st.global.f32 	[%rd68], %f67;
$L__BB0_14:
	ret;

}


// ===== COMPILED SASS (sm_100) =====

	.target	sm_100

	.elftype	@"ET_EXEC"


//--------------------- .note.nv.tkinfo           --------------------------
	.section	.note.nv.tkinfo,"",@"SHT_NOTE"
	.sectionflags	@"SHF_NOTE_NV_TKINFO"
	.tkinfo
        /*0018*/ 	.word	0x00000002
        /*0030*/ 	.string	""
        /*0030*/ 	.string	"ptxas"
        /*0030*/ 	.string	"Cuda compilation tools, release 13.0, V13.0.88"
        /*0030*/ 	.string	"Build cuda_13.0.r13.0/compiler.36424714_0"
        /*0030*/ 	.string	"-arch sm_100 -m 64 "



//--------------------- .note.nv.cuinfo           --------------------------
	.section	.note.nv.cuinfo,"",@"SHT_NOTE"
	.sectionflags	@"SHF_NOTE_NV_CUINFO"
        /*0018*/ 	.short	0x0002
        /*001a*/ 	.short	0x0064
        /*001c*/ 	.short	0x0082
	.zero		2


//--------------------- .nv.info                  --------------------------
	.section	.nv.info,"",@"SHT_CUDA_INFO"
	.align	4


	//----- nvinfo : EIATTR_REGCOUNT
	.align		4
        /*0000*/ 	.byte	0x04, 0x2f
        /*0002*/ 	.short	(.L_1 - .L_0)
	.align		4
.L_0:
        /*0004*/ 	.word	index@(_Z7mysgemmiiiPKfS0_Pf)
        /*0008*/ 	.word	0x00000020


	//----- nvinfo : EIATTR_FRAME_SIZE
	.align		4
.L_1:
        /*000c*/ 	.byte	0x04, 0x11
        /*000e*/ 	.short	(.L_3 - .L_2)
	.align		4
.L_2:
        /*0010*/ 	.word	index@(_Z7mysgemmiiiPKfS0_Pf)
        /*0014*/ 	.word	0x00000000


	//----- nvinfo : EIATTR_MIN_STACK_SIZE
	.align		4
.L_3:
        /*0018*/ 	.byte	0x04, 0x12
        /*001a*/ 	.short	(.L_5 - .L_4)
	.align		4
.L_4:
        /*001c*/ 	.word	index@(_Z7mysgemmiiiPKfS0_Pf)
        /*0020*/ 	.word	0x00000000
.L_5:


//--------------------- .nv.compat                --------------------------
	.section	.nv.compat,"",@"SHT_CUDA_COMPAT_INFO"
	.align	4
        /*0000*/ 	.byte	0x02, 0x09, 0x00, 0x00, 0x02, 0x02, 0x01, 0x00, 0x02, 0x05, 0x05, 0x00, 0x03, 0x07, 0x01, 0x01
        /*0010*/ 	.byte	0x02, 0x03, 0x00, 0x00, 0x02, 0x06, 0x01, 0x00, 0x04, 0x0b, 0x08, 0x00, 0x09, 0x00, 0x00, 0x00
        /*0020*/ 	.byte	0x00, 0x00, 0x00, 0x00


//--------------------- .nv.info._Z7mysgemmiiiPKfS0_Pf --------------------------
	.section	.nv.info._Z7mysgemmiiiPKfS0_Pf,"",@"SHT_CUDA_INFO"
	.sectionflags	@""
	.align	4


	//----- nvinfo : EIATTR_CUDA_API_VERSION
	.align		4
        /*0000*/ 	.byte	0x04, 0x37
        /*0002*/ 	.short	(.L_7 - .L_6)
.L_6:
        /*0004*/ 	.word	0x00000082


	//----- nvinfo : EIATTR_KPARAM_INFO
	.align		4
.L_7:
        /*0008*/ 	.byte	0x04, 0x17
        /*000a*/ 	.short	(.L_9 - .L_8)
.L_8:
        /*000c*/ 	.word	0x00000000
        /*0010*/ 	.short	0x0005
        /*0012*/ 	.short	0x0020
        /*0014*/ 	.byte	0x00, 0xf5, 0x21, 0x00


	//----- nvinfo : EIATTR_KPARAM_INFO
	.align		4
.L_9:
        /*0018*/ 	.byte	0x04, 0x17
        /*001a*/ 	.short	(.L_11 - .L_10)
.L_10:
        /*001c*/ 	.word	0x00000000
        /*0020*/ 	.short	0x0004
        /*0022*/ 	.short	0x0018
        /*0024*/ 	.byte	0x00, 0xf5, 0x21, 0x00


	//----- nvinfo : EIATTR_KPARAM_INFO
	.align		4
.L_11:
        /*0028*/ 	.byte	0x04, 0x17
        /*002a*/ 	.short	(.L_13 - .L_12)
.L_12:
        /*002c*/ 	.word	0x00000000
        /*0030*/ 	.short	0x0003
        /*0032*/ 	.short	0x0010
        /*0034*/ 	.byte	0x00, 0xf5, 0x21, 0x00


	//----- nvinfo : EIATTR_KPARAM_INFO
	.align		4
.L_13:
        /*0038*/ 	.byte	0x04, 0x17
        /*003a*/ 	.short	(.L_15 - .L_14)
.L_14:
        /*003c*/ 	.word	0x00000000
        /*0040*/ 	.short	0x0002
        /*0042*/ 	.short	0x0008
        /*0044*/ 	.byte	0x00, 0xf0, 0x11, 0x00


	//----- nvinfo : EIATTR_KPARAM_INFO
	.align		4
.L_15:
        /*0048*/ 	.byte	0x04, 0x17
        /*004a*/ 	.short	(.L_17 - .L_16)
.L_16:
        /*004c*/ 	.word	0x00000000
        /*0050*/ 	.short	0x0001
        /*0052*/ 	.short	0x0004
        /*0054*/ 	.byte	0x00, 0xf0, 0x11, 0x00


	//----- nvinfo : EIATTR_KPARAM_INFO
	.align		4
.L_17:
        /*0058*/ 	.byte	0x04, 0x17
        /*005a*/ 	.short	(.L_19 - .L_18)
.L_18:
        /*005c*/ 	.word	0x00000000
        /*0060*/ 	.short	0x0000
        /*0062*/ 	.short	0x0000
        /*0064*/ 	.byte	0x00, 0xf0, 0x11, 0x00


	//----- nvinfo : EIATTR_SPARSE_MMA_MASK
	.align		4
.L_19:
        /*0068*/ 	.byte	0x03, 0x50
        /*006a*/ 	.short	0x0000


	//----- nvinfo : EIATTR_MAXREG_COUNT
	.align		4
        /*006c*/ 	.byte	0x03, 0x1b
        /*006e*/ 	.short	0x00ff


	//----- nvinfo : EIATTR_MERCURY_ISA_VERSION
	.align		4
        /*0070*/ 	.byte	0x03, 0x5f
        /*0072*/ 	.short	0x0101


	//----- nvinfo : EIATTR_VRC_CTA_INIT_COUNT
	.align		4
        /*0074*/ 	.byte	0x02, 0x4a
	.zero		1
	.zero		1


	//----- nvinfo : EIATTR_EXIT_INSTR_OFFSETS
	.align		4
        /*0078*/ 	.byte	0x04, 0x1c
        /*007a*/ 	.short	(.L_21 - .L_20)


	//   ....[0]....
.L_20:
        /*007c*/ 	.word	0x000000d0


	//   ....[1]....
        /*0080*/ 	.word	0x00000a80


	//----- nvinfo : EIATTR_CBANK_PARAM_SIZE
	.align		4
.L_21:
        /*0084*/ 	.byte	0x03, 0x19
        /*0086*/ 	.short	0x0028


	//----- nvinfo : EIATTR_PARAM_CBANK
	.align		4
        /*0088*/ 	.byte	0x04, 0x0a
        /*008a*/ 	.short	(.L_23 - .L_22)
	.align		4
.L_22:
        /*008c*/ 	.word	index@(.nv.constant0._Z7mysgemmiiiPKfS0_Pf)
        /*0090*/ 	.short	0x0380
        /*0092*/ 	.short	0x0028


	//----- nvinfo : EIATTR_SW_WAR
	.align		4
.L_23:
        /*0094*/ 	.byte	0x04, 0x36
        /*0096*/ 	.short	(.L_25 - .L_24)
.L_24:
        /*0098*/ 	.word	0x00000008
.L_25:


//--------------------- .nv.callgraph             --------------------------
	.section	.nv.callgraph,"",@"SHT_CUDA_CALLGRAPH"
	.align	4
	.sectionentsize	8
	.align		4
        /*0000*/ 	.word	0x00000000
	.align		4
        /*0004*/ 	.word	0xffffffff
	.align		4
        /*0008*/ 	.word	0x00000000
	.align		4
        /*000c*/ 	.word	0xfffffffe
	.align		4
        /*0010*/ 	.word	0x00000000
	.align		4
        /*0014*/ 	.word	0xfffffffd
	.align		4
        /*0018*/ 	.word	0x00000000
	.align		4
        /*001c*/ 	.word	0xfffffffc


//--------------------- .text._Z7mysgemmiiiPKfS0_Pf --------------------------
	.section	.text._Z7mysgemmiiiPKfS0_Pf,"ax",@progbits
	.align	128
        .global         _Z7mysgemmiiiPKfS0_Pf
        .type           _Z7mysgemmiiiPKfS0_Pf,@function
        .size           _Z7mysgemmiiiPKfS0_Pf,(.L_x_5 - _Z7mysgemmiiiPKfS0_Pf)
        .other          _Z7mysgemmiiiPKfS0_Pf,@"STO_CUDA_ENTRY STV_DEFAULT"
_Z7mysgemmiiiPKfS0_Pf:
.text._Z7mysgemmiiiPKfS0_Pf:
[----:B------:R-:W-:Y:S01]  /*0000*/  LDC R1, c[0x0][0x37c] ;  /* 0x0000df00ff017b82 */ /* 0x000fe20000000800 */
[----:B------:R-:W0:Y:S07]  /*0010*/  S2R R8, SR_TID.X ;  /* 0x0000000000087919 */ /* 0x000e2e0000002100 */
[----:B------:R-:W1:Y:S01]  /*0020*/  S2UR UR4, SR_CTAID.X ;  /* 0x00000000000479c3 */ /* 0x000e620000002500 */
[----:B------:R-:W2:Y:S07]  /*0030*/  S2R R2, SR_TID.Y ;  /* 0x0000000000027919 */ /* 0x000eae0000002200 */
[----:B------:R-:W2:Y:S01]  /*0040*/  LDC R3, c[0x0][0x364] ;  /* 0x0000d900ff037b82 */ /* 0x000ea20000000800 */
[----:B------:R-:W1:Y:S07]  /*0050*/  LDCU UR5, c[0x0][0x360] ;  /* 0x00006c00ff0577ac */ /* 0x000e6e0008000800 */
[----:B------:R-:W2:Y:S08]  /*0060*/  S2UR UR6, SR_CTAID.Y ;  /* 0x00000000000679c3 */ /* 0x000eb00000002600 */
[----:B------:R-:W3:Y:S01]  /*0070*/  LDC.64 R4, c[0x0][0x380] ;  /* 0x0000e000ff047b82 */ /* 0x000ee20000000a00 */
[----:B-1----:R-:W-:-:S06]  /*0080*/  UIMAD UR4, UR4, UR5, URZ ;  /* 0x00000005040472a4 */ /* 0x002fcc000f8e02ff */
[----:B0-----:R-:W-:Y:S01]  /*0090*/  IADD3 R0, PT, PT, R8, UR4, RZ ;  /* 0x0000000408007c10 */ /* 0x001fe2000fffe0ff */
[----:B--2---:R-:W-:-:S03]  /*00a0*/  IMAD R3, R3, UR6, R2 ;  /* 0x0000000603037c24 */ /* 0x004fc6000f8e0202 */
[----:B---3--:R-:W-:-:S04]  /*00b0*/  ISETP.GE.U32.AND P0, PT, R0, R5, PT ;  /* 0x000000050000720c */ /* 0x008fc80003f06070 */
[----:B------:R-:W-:-:S13]  /*00c0*/  ISETP.GE.U32.OR P0, PT, R3, R4, P0 ;  /* 0x000000040300720c */ /* 0x000fda0000706470 */
[----:B------:R-:W-:Y:S05]  /*00d0*/  @P0 EXIT ;  /* 0x000000000000094d */ /* 0x000fea0003800000 */
[----:B------:R-:W0:Y:S01]  /*00e0*/  LDC R2, c[0x0][0x388] ;  /* 0x0000e200ff027b82 */ /* 0x000e220000000800 */
[----:B------:R-:W1:Y:S01]  /*00f0*/  LDCU.64 UR6, c[0x0][0x358] ;  /* 0x00006b00ff0677ac */ /* 0x000e620008000a00 */
[----:B------:R-:W-:Y:S01]  /*0100*/  HFMA2 R25, -RZ, RZ, 0, 0 ;  /* 0x00000000ff197431 */ /* 0x000fe200000001ff */
[----:B0-----:R-:W-:-:S13]  /*0110*/  ISETP.GE.AND P0, PT, R2, 0x1, PT ;  /* 0x000000010200780c */ /* 0x001fda0003f06270 */
[----:B-1----:R-:W-:Y:S05]  /*0120*/  @!P0 BRA `(.L_x_0) ;  /* 0x0000000800448947 */ /* 0x002fea0003800000 */
[C---:B------:R-:W-:Y:S02]  /*0130*/  ISETP.GE.U32.AND P1, PT, R2.reuse, 0x8, PT ;  /* 0x000000080200780c */ /* 0x040fe40003f26070 */
[----:B------:R-:W-:Y:S02]  /*0140*/  LOP3.LUT R6, R2, 0x7, RZ, 0xc0, !PT ;  /* 0x0000000702067812 */ /* 0x000fe400078ec0ff */
[----:B------:R-:W-:Y:S02]  /*0150*/  MOV R25, RZ ;  /* 0x000000ff00197202 */ /* 0x000fe40000000f00 */
[----:B------:R-:W-:Y:S02]  /*0160*/  ISETP.NE.AND P0, PT, R6, RZ, PT ;  /* 0x000000ff0600720c */ /* 0x000fe40003f05270 */
[----:B------:R-:W-:-:S05]  /*0170*/  MOV R7, RZ ;  /* 0x000000ff00077202 */ /* 0x000fca0000000f00 */
[----:B------:R-:W-:Y:S06]  /*0180*/  @!P1 BRA `(.L_x_1) ;  /* 0x0000000400249947 */ /* 0x000fec0003800000 */
[----:B------:R-:W-:Y:S01]  /*0190*/  LOP3.LUT R7, R2, 0x7ffffff8, RZ, 0xc0, !PT ;  /* 0x7ffffff802077812 */ /* 0x000fe200078ec0ff */
[C---:B------:R-:W-:Y:S01]  /*01a0*/  IMAD R10, R5.reuse, 0x3, R0 ;  /* 0x00000003050a7824 */ /* 0x040fe200078e0200 */
[C---:B------:R-:W-:Y:S01]  /*01b0*/  IADD3 R4, PT, PT, R5.reuse, UR4, R8 ;  /* 0x0000000405047c10 */ /* 0x040fe2000fffe008 */
[C-C-:B------:R-:W-:Y:S01]  /*01c0*/  IMAD R14, R5.reuse, 0x5, R0.reuse ;  /* 0x00000005050e7824 */ /* 0x140fe200078e0200 */
[CC--:B------:R-:W-:Y:S01]  /*01d0*/  LEA R8, R5.reuse, R0.reuse, 0x1 ;  /* 0x0000000005087211 */ /* 0x0c0fe200078e08ff */
[C-C-:B------:R-:W-:Y:S01]  /*01e0*/  IMAD R9, R5.reuse, 0x6, R0.reuse ;  /* 0x0000000605097824 */ /* 0x140fe200078e0200 */
[C---:B------:R-:W-:Y:S01]  /*01f0*/  LEA R12, R5.reuse, R0, 0x2 ;  /* 0x00000000050c7211 */ /* 0x040fe200078e10ff */
[----:B------:R-:W-:Y:S01]  /*0200*/  IMAD R11, R5, 0x7, R0 ;  /* 0x00000007050b7824 */ /* 0x000fe200078e0200 */
[----:B------:R-:W-:Y:S01]  /*0210*/  MOV R25, RZ ;  /* 0x000000ff00197202 */ /* 0x000fe20000000f00 */
[----:B------:R-:W-:Y:S01]  /*0220*/  IMAD R15, R3, R2, 0x3 ;  /* 0x00000003030f7424 */ /* 0x000fe200078e0202 */
[----:B------:R-:W-:-:S02]  /*0230*/  MOV R13, R0 ;  /* 0x00000000000d7202 */ /* 0x000fc40000000f00 */
[----:B------:R-:W-:-:S07]  /*0240*/  IADD3 R24, PT, PT, -R7, RZ, RZ ;  /* 0x000000ff07187210 */ /* 0x000fce0007ffe1ff */
.L_x_2:
[----:B------:R-:W0:Y:S01]  /*0250*/  LDC.64 R20, c[0x0][0x390] ;  /* 0x0000e400ff147b82 */ /* 0x000e220000000a00 */
[----:B------:R-:W-:-:S07]  /*0260*/  IADD3 R23, PT, PT, R15, -0x3, RZ ;  /* 0xfffffffd0f177810 */ /* 0x000fce0007ffe0ff */
[----:B------:R-:W1:Y:S01]  /*0270*/  LDC.64 R16, c[0x0][0x398] ;  /* 0x0000e600ff107b82 */ /* 0x000e620000000a00 */
[----:B0-----:R-:W-:-:S06]  /*0280*/  IMAD.WIDE.U32 R22, R23, 0x4, R20 ;  /* 0x0000000417167825 */ /* 0x001fcc00078e0014 */
[----:B------:R-:W2:Y:S01]  /*0290*/  LDG.E R22, desc[UR6][R22.64] ;  /* 0x0000000616167981 */ /* 0x000ea2000c1e1900 */
[----:B-1----:R-:W-:-:S06]  /*02a0*/  IMAD.WIDE.U32 R18, R13, 0x4, R16 ;  /* 0x000000040d127825 */ /* 0x002fcc00078e0010 */
[----:B------:R-:W2:Y:S01]  /*02b0*/  LDG.E R18, desc[UR6][R18.64] ;  /* 0x0000000612127981 */ /* 0x000ea2000c1e1900 */
[----:B------:R-:W-:Y:S01]  /*02c0*/  IADD3 R27, PT, PT, R15, -0x2, RZ ;  /* 0xfffffffe0f1b7810 */ /* 0x000fe20007ffe0ff */
[----:B------:R-:W-:-:S06]  /*02d0*/  IMAD.WIDE.U32 R28, R4, 0x4, R16 ;  /* 0x00000004041c7825 */ /* 0x000fcc00078e0010 */
[----:B------:R-:W3:Y:S01]  /*02e0*/  LDG.E R28, desc[UR6][R28.64] ;  /* 0x000000061c1c7981 */ /* 0x000ee2000c1e1900 */
[----:B--2---:R-:W-:Y:S01]  /*02f0*/  FFMA R25, R22, R18, R25 ;  /* 0x0000001216197223 */ /* 0x004fe20000000019 */
[----:B------:R-:W-:Y:S01]  /*0300*/  IMAD.WIDE.U32 R22, R27, 0x4, R20 ;  /* 0x000000041b167825 */ /* 0x000fe200078e0014 */
[----:B------:R-:W-:-:S05]  /*0310*/  IADD3 R27, PT, PT, R15, -0x1, RZ ;  /* 0xffffffff0f1b7810 */ /* 0x000fca0007ffe0ff */
[----:B------:R-:W-:Y:S01]  /*0320*/  IMAD.WIDE.U32 R26, R27, 0x4, R20 ;  /* 0x000000041b1a7825 */ /* 0x000fe200078e0014 */
[----:B------:R-:W3:Y:S04]  /*0330*/  LDG.E R22, desc[UR6][R22.64] ;  /* 0x0000000616167981 */ /* 0x000ee8000c1e1900 */
[----:B------:R0:W2:Y:S02]  /*0340*/  LDG.E R18, desc[UR6][R26.64] ;  /* 0x000000061a127981 */ /* 0x0000a4000c1e1900 */
[----:B0-----:R-:W-:-:S05]  /*0350*/  IMAD.WIDE.U32 R26, R8, 0x4, R16 ;  /* 0x00000004081a7825 */ /* 0x001fca00078e0010 */
[----:B------:R-:W2:Y:S01]  /*0360*/  LDG.E R19, desc[UR6][R26.64] ;  /* 0x000000061a137981 */ /* 0x000ea2000c1e1900 */
[----:B------:R-:W-:Y:S01]  /*0370*/  IADD3 R23, PT, PT, R15, 0x1, RZ ;  /* 0x000000010f177810 */ /* 0x000fe20007ffe0ff */
[----:B---3--:R-:W-:-:S04]  /*0380*/  FFMA R25, R22, R28, R25 ;  /* 0x0000001c16197223 */ /* 0x008fc80000000019 */
[----:B--2---:R-:W-:Y:S01]  /*0390*/  FFMA R25, R18, R19, R25 ;  /* 0x0000001312197223 */ /* 0x004fe20000000019 */
[----:B------:R-:W-:-:S05]  /*03a0*/  IMAD.WIDE.U32 R18, R15, 0x4, R20 ;  /* 0x000000040f127825 */ /* 0x000fca00078e0014 */
[----:B------:R0:W2:Y:S02]  /*03b0*/  LDG.E R28, desc[UR6][R18.64] ;  /* 0x00000006121c7981 */ /* 0x0000a4000c1e1900 */
[----:B0-----:R-:W-:-:S04]  /*03c0*/  IMAD.WIDE.U32 R18, R23, 0x4, R20 ;  /* 0x0000000417127825 */ /* 0x001fc800078e0014 */
[--C-:B------:R-:W-:Y:S02]  /*03d0*/  IMAD.WIDE.U32 R22, R10, 0x4, R16.reuse ;  /* 0x000000040a167825 */ /* 0x100fe400078e0010 */
[----:B------:R-:W3:Y:S04]  /*03e0*/  LDG.E R18, desc[UR6][R18.64] ;  /* 0x0000000612127981 */ /* 0x000ee8000c1e1900 */
[----:B------:R0:W2:Y:S02]  /*03f0*/  LDG.E R29, desc[UR6][R22.64] ;  /* 0x00000006161d7981 */ /* 0x0000a4000c1e1900 */
[----:B0-----:R-:W-:-:S05]  /*0400*/  IMAD.WIDE.U32 R22, R12, 0x4, R16 ;  /* 0x000000040c167825 */ /* 0x001fca00078e0010 */
[----:B------:R0:W3:Y:S01]  /*0410*/  LDG.E R26, desc[UR6][R22.64] ;  /* 0x00000006161a7981 */ /* 0x0000e2000c1e1900 */
[C---:B------:R-:W-:Y:S02]  /*0420*/  IADD3 R27, PT, PT, R15.reuse, 0x3, RZ ;  /* 0x000000030f1b7810 */ /* 0x040fe40007ffe0ff */
[C---:B0-----:R-:W-:Y:S01]  /*0430*/  IADD3 R23, PT, PT, R15.reuse, 0x4, RZ ;  /* 0x000000040f177810 */ /* 0x041fe20007ffe0ff */
[----:B--2---:R-:W-:Y:S01]  /*0440*/  FFMA R25, R28, R29, R25 ;  /* 0x0000001d1c197223 */ /* 0x004fe20000000019 */
[----:B------:R-:W-:-:S05]  /*0450*/  IADD3 R29, PT, PT, R15, 0x2, RZ ;  /* 0x000000020f1d7810 */ /* 0x000fca0007ffe0ff */
[----:B------:R-:W-:-:S06]  /*0460*/  IMAD.WIDE.U32 R28, R29, 0x4, R20 ;  /* 0x000000041d1c7825 */ /* 0x000fcc00078e0014 */
[----:B------:R-:W2:Y:S01]  /*0470*/  LDG.E R28, desc[UR6][R28.64] ;  /* 0x000000061c1c7981 */ /* 0x000ea2000c1e1900 */
[----:B---3--:R-:W-:Y:S01]  /*0480*/  FFMA R25, R18, R26, R25 ;  /* 0x0000001a12197223 */ /* 0x008fe20000000019 */
[----:B------:R-:W-:-:S04]  /*0490*/  IMAD.WIDE.U32 R18, R14, 0x4, R16 ;  /* 0x000000040e127825 */ /* 0x000fc800078e0010 */
[--C-:B------:R-:W-:Y:S02]  /*04a0*/  IMAD.WIDE.U32 R26, R27, 0x4, R20.reuse ;  /* 0x000000041b1a7825 */ /* 0x100fe400078e0014 */
[----:B------:R-:W2:Y:S02]  /*04b0*/  LDG.E R18, desc[UR6][R18.64] ;  /* 0x0000000612127981 */ /* 0x000ea4000c1e1900 */
[----:B------:R-:W-:Y:S02]  /*04c0*/  IMAD.WIDE.U32 R20, R23, 0x4, R20 ;  /* 0x0000000417147825 */ /* 0x000fe400078e0014 */
[----:B------:R-:W3:Y:S02]  /*04d0*/  LDG.E R26, desc[UR6][R26.64] ;  /* 0x000000061a1a7981 */ /* 0x000ee4000c1e1900 */
[--C-:B------:R-:W-:Y:S02]  /*04e0*/  IMAD.WIDE.U32 R22, R9, 0x4, R16.reuse ;  /* 0x0000000409167825 */ /* 0x100fe400078e0010 */
[----:B------:R-:W4:Y:S02]  /*04f0*/  LDG.E R20, desc[UR6][R20.64] ;  /* 0x0000000614147981 */ /* 0x000f24000c1e1900 */
[----:B------:R-:W-:-:S02]  /*0500*/  IMAD.WIDE.U32 R16, R11, 0x4, R16 ;  /* 0x000000040b107825 */ /* 0x000fc400078e0010 */
[----:B------:R-:W3:Y:S04]  /*0510*/  LDG.E R23, desc[UR6][R22.64] ;  /* 0x0000000616177981 */ /* 0x000ee8000c1e1900 */
[----:B------:R-:W4:Y:S01]  /*0520*/  LDG.E R16, desc[UR6][R16.64] ;  /* 0x0000000610107981 */ /* 0x000f22000c1e1900 */
[----:B------:R-:W-:-:S04]  /*0530*/  IADD3 R24, PT, PT, R24, 0x8, RZ ;  /* 0x0000000818187810 */ /* 0x000fc80007ffe0ff */
[----:B------:R-:W-:Y:S02]  /*0540*/  ISETP.NE.AND P1, PT, R24, RZ, PT ;  /* 0x000000ff1800720c */ /* 0x000fe40003f25270 */
[----:B------:R-:W-:Y:S02]  /*0550*/  IADD3 R15, PT, PT, R15, 0x8, RZ ;  /* 0x000000080f0f7810 */ /* 0x000fe40007ffe0ff */
[C---:B------:R-:W-:Y:S02]  /*0560*/  LEA R4, R5.reuse, R4, 0x3 ;  /* 0x0000000405047211 */ /* 0x040fe400078e18ff */
[C---:B------:R-:W-:Y:S02]  /*0570*/  LEA R8, R5.reuse, R8, 0x3 ;  /* 0x0000000805087211 */ /* 0x040fe400078e18ff */
[C---:B------:R-:W-:Y:S02]  /*0580*/  LEA R10, R5.reuse, R10, 0x3 ;  /* 0x0000000a050a7211 */ /* 0x040fe400078e18ff */
[----:B------:R-:W-:-:S02]  /*0590*/  LEA R12, R5, R12, 0x3 ;  /* 0x0000000c050c7211 */ /* 0x000fc400078e18ff */
[C---:B------:R-:W-:Y:S02]  /*05a0*/  LEA R14, R5.reuse, R14, 0x3 ;  /* 0x0000000e050e7211 */ /* 0x040fe400078e18ff */
[C---:B------:R-:W-:Y:S02]  /*05b0*/  LEA R9, R5.reuse, R9, 0x3 ;  /* 0x0000000905097211 */ /* 0x040fe400078e18ff */
[C---:B------:R-:W-:Y:S02]  /*05c0*/  LEA R11, R5.reuse, R11, 0x3 ;  /* 0x0000000b050b7211 */ /* 0x040fe400078e18ff */
[----:B------:R-:W-:Y:S01]  /*05d0*/  LEA R13, R5, R13, 0x3 ;  /* 0x0000000d050d7211 */ /* 0x000fe200078e18ff */
[----:B--2---:R-:W-:-:S04]  /*05e0*/  FFMA R25, R28, R18, R25 ;  /* 0x000000121c197223 */ /* 0x004fc80000000019 */
[----:B---3--:R-:W-:-:S04]  /*05f0*/  FFMA R25, R26, R23, R25 ;  /* 0x000000171a197223 */ /* 0x008fc80000000019 */
[----:B----4-:R-:W-:Y:S01]  /*0600*/  FFMA R25, R20, R16, R25 ;  /* 0x0000001014197223 */ /* 0x010fe20000000019 */
[----:B------:R-:W-:Y:S06]  /*0610*/  @P1 BRA `(.L_x_2) ;  /* 0xfffffffc000c1947 */ /* 0x000fec000383ffff */
.L_x_1:
[----:B------:R-:W-:Y:S05]  /*0620*/  @!P0 BRA `(.L_x_0) ;  /* 0x0000000400048947 */ /* 0x000fea0003800000 */
[----:B------:R-:W-:Y:S02]  /*0630*/  ISETP.GE.U32.AND P0, PT, R6, 0x4, PT ;  /* 0x000000040600780c */ /* 0x000fe40003f06070 */
[----:B------:R-:W-:-:S04]  /*0640*/  LOP3.LUT R24, R2, 0x3, RZ, 0xc0, !PT ;  /* 0x0000000302187812 */ /* 0x000fc800078ec0ff */
[----:B------:R-:W-:-:S07]  /*0650*/  ISETP.NE.AND P1, PT, R24, RZ, PT ;  /* 0x000000ff1800720c */ /* 0x000fce0003f25270 */
[----:B------:R-:W-:Y:S06]  /*0660*/  @!P0 BRA `(.L_x_3) ;  /* 0x00000000007c8947 */ /* 0x000fec0003800000 */
[----:B------:R-:W0:Y:S01]  /*0670*/  LDC.64 R8, c[0x0][0x398] ;  /* 0x0000e600ff087b82 */ /* 0x000e220000000a00 */
[----:B------:R-:W-:Y:S02]  /*0680*/  IMAD R13, R3, R2, R7 ;  /* 0x00000002030d7224 */ /* 0x000fe400078e0207 */
[----:B------:R-:W-:-:S03]  /*0690*/  IMAD R6, R7, R5, R0 ;  /* 0x0000000507067224 */ /* 0x000fc600078e0200 */
[C---:B------:R-:W-:Y:S02]  /*06a0*/  IADD3 R21, PT, PT, R13.reuse, 0x1, RZ ;  /* 0x000000010d157810 */ /* 0x040fe40007ffe0ff */
[----:B------:R-:W1:Y:S01]  /*06b0*/  LDC.64 R10, c[0x0][0x390] ;  /* 0x0000e400ff0a7b82 */ /* 0x000e620000000a00 */
[C---:B------:R-:W-:Y:S02]  /*06c0*/  IADD3 R15, PT, PT, R13.reuse, 0x2, RZ ;  /* 0x000000020d0f7810 */ /* 0x040fe40007ffe0ff */
[----:B------:R-:W-:Y:S01]  /*06d0*/  IADD3 R27, PT, PT, R13, 0x3, RZ ;  /* 0x000000030d1b7810 */ /* 0x000fe20007ffe0ff */
[C---:B0-----:R-:W-:Y:S01]  /*06e0*/  IMAD.WIDE.U32 R18, R6.reuse, 0x4, R8 ;  /* 0x0000000406127825 */ /* 0x041fe200078e0008 */
[----:B------:R-:W-:-:S04]  /*06f0*/  IADD3 R6, PT, PT, R6, R5, RZ ;  /* 0x0000000506067210 */ /* 0x000fc80007ffe0ff */
[CC--:B------:R-:W-:Y:S01]  /*0700*/  IADD3 R14, PT, PT, R6.reuse, R5.reuse, RZ ;  /* 0x00000005060e7210 */ /* 0x0c0fe20007ffe0ff */
[--C-:B-1----:R-:W-:Y:S01]  /*0710*/  IMAD.WIDE.U32 R22, R13, 0x4, R10.reuse ;  /* 0x000000040d167825 */ /* 0x102fe200078e000a */
[----:B------:R-:W2:Y:S03]  /*0720*/  LDG.E R18, desc[UR6][R18.64] ;  /* 0x0000000612127981 */ /* 0x000ea6000c1e1900 */
[----:B------:R-:W-:Y:S01]  /*0730*/  IMAD.WIDE.U32 R20, R21, 0x4, R10 ;  /* 0x0000000415147825 */ /* 0x000fe200078e000a */
[----:B------:R-:W2:Y:S03]  /*0740*/  LDG.E R4, desc[UR6][R22.64] ;  /* 0x0000000616047981 */ /* 0x000ea6000c1e1900 */
[----:B------:R-:W-:Y:S01]  /*0750*/  IMAD.WIDE.U32 R16, R6, 0x4, R8 ;  /* 0x0000000406107825 */ /* 0x000fe200078e0008 */
[----:B------:R-:W-:Y:S01]  /*0760*/  IADD3 R29, PT, PT, R14, R5, RZ ;  /* 0x000000050e1d7210 */ /* 0x000fe20007ffe0ff */
[----:B------:R-:W3:Y:S02]  /*0770*/  LDG.E R20, desc[UR6][R20.64] ;  /* 0x0000000614147981 */ /* 0x000ee4000c1e1900 */
[----:B------:R-:W-:-:S02]  /*0780*/  IMAD.WIDE.U32 R12, R15, 0x4, R10 ;  /* 0x000000040f0c7825 */ /* 0x000fc400078e000a */
[----:B------:R-:W3:Y:S02]  /*0790*/  LDG.E R17, desc[UR6][R16.64] ;  /* 0x0000000610117981 */ /* 0x000ee4000c1e1900 */
[----:B------:R-:W-:Y:S02]  /*07a0*/  IMAD.WIDE.U32 R14, R14, 0x4, R8 ;  /* 0x000000040e0e7825 */ /* 0x000fe400078e0008 */
[----:B------:R-:W4:Y:S02]  /*07b0*/  LDG.E R13, desc[UR6][R12.64] ;  /* 0x000000060c0d7981 */ /* 0x000f24000c1e1900 */
[----:B------:R-:W-:Y:S02]  /*07c0*/  IMAD.WIDE.U32 R10, R27, 0x4, R10 ;  /* 0x000000041b0a7825 */ /* 0x000fe400078e000a */
[----:B------:R-:W4:Y:S02]  /*07d0*/  LDG.E R14, desc[UR6][R14.64] ;  /* 0x000000060e0e7981 */ /* 0x000f24000c1e1900 */
[----:B------:R-:W-:-:S02]  /*07e0*/  IMAD.WIDE.U32 R8, R29, 0x4, R8 ;  /* 0x000000041d087825 */ /* 0x000fc400078e0008 */
[----:B------:R-:W5:Y:S04]  /*07f0*/  LDG.E R11, desc[UR6][R10.64] ;  /* 0x000000060a0b7981 */ /* 0x000f68000c1e1900 */
[----:B------:R-:W5:Y:S01]  /*0800*/  LDG.E R8, desc[UR6][R8.64] ;  /* 0x0000000608087981 */ /* 0x000f62000c1e1900 */
[----:B------:R-:W-:Y:S01]  /*0810*/  IADD3 R7, PT, PT, R7, 0x4, RZ ;  /* 0x0000000407077810 */ /* 0x000fe20007ffe0ff */
[----:B--2---:R-:W-:-:S04]  /*0820*/  FFMA R25, R4, R18, R25 ;  /* 0x0000001204197223 */ /* 0x004fc80000000019 */
[----:B---3--:R-:W-:-:S04]  /*0830*/  FFMA R20, R20, R17, R25 ;  /* 0x0000001114147223 */ /* 0x008fc80000000019 */
[----:B----4-:R-:W-:-:S04]  /*0840*/  FFMA R20, R13, R14, R20 ;  /* 0x0000000e0d147223 */ /* 0x010fc80000000014 */
[----:B-----5:R-:W-:-:S07]  /*0850*/  FFMA R25, R11, R8, R20 ;  /* 0x000000080b197223 */ /* 0x020fce0000000014 */
.L_x_3:
[----:B------:R-:W-:Y:S05]  /*0860*/  @!P1 BRA `(.L_x_0) ;  /* 0x0000000000749947 */ /* 0x000fea0003800000 */
[----:B------:R-:W0:Y:S01]  /*0870*/  LDC.64 R16, c[0x0][0x390] ;  /* 0x0000e400ff107b82 */ /* 0x000e220000000a00 */
[----:B------:R-:W-:Y:S02]  /*0880*/  ISETP.NE.AND P0, PT, R24, 0x1, PT ;  /* 0x000000011800780c */ /* 0x000fe40003f05270 */
[----:B------:R-:W-:-:S04]  /*0890*/  LOP3.LUT R4, R2, 0x1, RZ, 0xc0, !PT ;  /* 0x0000000102047812 */ /* 0x000fc800078ec0ff */
[----:B------:R-:W-:Y:S01]  /*08a0*/  ISETP.NE.U32.AND P1, PT, R4, 0x1, PT ;  /* 0x000000010400780c */ /* 0x000fe20003f25070 */
[----:B------:R-:W1:Y:S06]  /*08b0*/  LDC.64 R8, c[0x0][0x398] ;  /* 0x0000e600ff087b82 */ /* 0x000e6c0000000a00 */
[----:B------:R-:W-:Y:S02]  /*08c0*/  @P0 IMAD R15, R3, R2, R7 ;  /* 0x00000002030f0224 */ /* 0x000fe400078e0207 */
[----:B------:R-:W2:Y:S01]  /*08d0*/  LDC.64 R10, c[0x0][0x390] ;  /* 0x0000e400ff0a7b82 */ /* 0x000ea20000000a00 */
[C---:B------:R-:W-:Y:S01]  /*08e0*/  @P0 IMAD R14, R7.reuse, R5, R0 ;  /* 0x00000005070e0224 */ /* 0x040fe200078e0200 */
[----:B------:R-:W-:-:S02]  /*08f0*/  @P0 IADD3 R7, PT, PT, R7, 0x2, RZ ;  /* 0x0000000207070810 */ /* 0x000fc40007ffe0ff */
[C---:B------:R-:W-:Y:S02]  /*0900*/  @P0 IADD3 R21, PT, PT, R15.reuse, 0x1, RZ ;  /* 0x000000010f150810 */ /* 0x040fe40007ffe0ff */
[----:B------:R-:W-:Y:S02]  /*0910*/  @P0 IADD3 R23, PT, PT, R14, R5, RZ ;  /* 0x000000050e170210 */ /* 0x000fe40007ffe0ff */
[----:B------:R-:W3:Y:S01]  /*0920*/  LDC.64 R12, c[0x0][0x398] ;  /* 0x0000e600ff0c7b82 */ /* 0x000ee20000000a00 */
[----:B0-----:R-:W-:-:S04]  /*0930*/  @P0 IMAD.WIDE.U32 R18, R15, 0x4, R16 ;  /* 0x000000040f120825 */ /* 0x001fc800078e0010 */
[----:B------:R-:W-:Y:S01]  /*0940*/  @P0 IMAD.WIDE.U32 R16, R21, 0x4, R16 ;  /* 0x0000000415100825 */ /* 0x000fe200078e0010 */
[----:B------:R-:W4:Y:S03]  /*0950*/  @P0 LDG.E R4, desc[UR6][R18.64] ;  /* 0x0000000612040981 */ /* 0x000f26000c1e1900 */
[----:B-1----:R-:W-:Y:S02]  /*0960*/  @P0 IMAD.WIDE.U32 R14, R14, 0x4, R8 ;  /* 0x000000040e0e0825 */ /* 0x002fe400078e0008 */
[----:B------:R-:W5:Y:S02]  /*0970*/  @P0 LDG.E R17, desc[UR6][R16.64] ;  /* 0x0000000610110981 */ /* 0x000f64000c1e1900 */
[----:B------:R-:W-:Y:S02]  /*0980*/  @!P1 IMAD R21, R3, R2, R7 ;  /* 0x0000000203159224 */ /* 0x000fe400078e0207 */
[----:B------:R-:W-:Y:S01]  /*0990*/  @P0 IMAD.WIDE.U32 R8, R23, 0x4, R8 ;  /* 0x0000000417080825 */ /* 0x000fe200078e0008 */
[----:B------:R-:W4:Y:S03]  /*09a0*/  @P0 LDG.E R14, desc[UR6][R14.64] ;  /* 0x000000060e0e0981 */ /* 0x000f26000c1e1900 */
[----:B------:R-:W-:-:S02]  /*09b0*/  @!P1 IMAD R7, R7, R5, R0 ;  /* 0x0000000507079224 */ /* 0x000fc400078e0200 */
[----:B--2---:R-:W-:Y:S01]  /*09c0*/  @!P1 IMAD.WIDE.U32 R10, R21, 0x4, R10 ;  /* 0x00000004150a9825 */ /* 0x004fe200078e000a */
[----:B------:R-:W5:Y:S03]  /*09d0*/  @P0 LDG.E R8, desc[UR6][R8.64] ;  /* 0x0000000608080981 */ /* 0x000f66000c1e1900 */
[----:B---3--:R-:W-:Y:S02]  /*09e0*/  @!P1 IMAD.WIDE.U32 R12, R7, 0x4, R12 ;  /* 0x00000004070c9825 */ /* 0x008fe400078e000c */
[----:B------:R-:W2:Y:S04]  /*09f0*/  @!P1 LDG.E R10, desc[UR6][R10.64] ;  /* 0x000000060a0a9981 */ /* 0x000ea8000c1e1900 */
[----:B------:R-:W2:Y:S01]  /*0a00*/  @!P1 LDG.E R12, desc[UR6][R12.64] ;  /* 0x000000060c0c9981 */ /* 0x000ea2000c1e1900 */
[----:B----4-:R-:W-:-:S04]  /*0a10*/  @P0 FFMA R4, R4, R14, R25 ;  /* 0x0000000e04040223 */ /* 0x010fc80000000019 */
[----:B-----5:R-:W-:-:S04]  /*0a20*/  @P0 FFMA R25, R17, R8, R4 ;  /* 0x0000000811190223 */ /* 0x020fc80000000004 */
[----:B--2---:R-:W-:-:S07]  /*0a30*/  @!P1 FFMA R25, R10, R12, R25 ;  /* 0x0000000c0a199223 */ /* 0x004fce0000000019 */
.L_x_0:
[----:B------:R-:W0:Y:S01]  /*0a40*/  LDC.64 R6, c[0x0][0x3a0] ;  /* 0x0000e800ff067b82 */ /* 0x000e220000000a00 */
[----:B------:R-:W-:-:S04]  /*0a50*/  IMAD R3, R3, R5, R0 ;  /* 0x0000000503037224 */ /* 0x000fc800078e0200 */
[----:B0-----:R-:W-:-:S05]  /*0a60*/  IMAD.WIDE.U32 R2, R3, 0x4, R6 ;  /* 0x0000000403027825 */ /* 0x001fca00078e0006 */
[----:B------:R-:W-:Y:S01]  /*0a70*/  STG.E desc[UR6][R2.64], R25 ;  /* 0x0000001902007986 */ /* 0x000fe2000c101906 */
[----:B------:R-:W-:Y:S05]  /*0a80*/  EXIT ;  /* 0x000000000000794d */ /* 0x000fea0003800000 */
.L_x_4:
[----:B------:R-:W-:-:S00]  /*0a90*/  BRA `(.L_x_4) ;  /* 0xfffffffc00fc7947 */ /* 0x000fc0000383ffff */
[----:B------:R-:W-:-:S00]  /*0aa0*/  NOP ;  /* 0x0000000000007918 */ /* 0x000fc00000000000 */
        /* <DEDUP_REMOVED lines=13> */
.L_x_5:


//--------------------- .nv.shared.reserved.0     --------------------------
	.section	.nv.shared.reserved.0,"aw",@nobits
	.weak		__nv_reservedSMEM_offset_0_alias
	.size		__nv_reservedSMEM_offset_0_alias, 0, 64
	.other		__nv_reservedSMEM_offset_0_alias,@"STO_CUDA_RESERVED_SHARED STV_DEFAULT"
__nv_reservedSMEM_offset_0_alias:
	.zero		0
	.zero		64


//--------------------- .nv.constant0._Z7mysgemmiiiPKfS0_Pf --------------------------
	.section	.nv.constant0._Z7mysgemmiiiPKfS0_Pf,"a",@progbits
	.sectionflags	@""
	.align	4
.nv.constant0._Z7mysgemmiiiPKfS0_Pf:
	.zero		936


//--------------------- SYMBOLS --------------------------

	.type		.nv.reservedSmem.offset0,@object
	.size		.nv.reservedSmem.offset0,0x4
